//
// Generated by NVIDIA NVVM Compiler
//
// Compiler Build ID: CL-36424714
// Cuda compilation tools, release 13.0, V13.0.88
// Based on NVVM 20.0.0
//

.version 9.0
.target sm_100
.address_size 64

	// .globl	_Z15flipImageStridePhS_i

.visible .entry _Z15flipImageStridePhS_i(
	.param .u64 .ptr .align 1 _Z15flipImageStridePhS_i_param_0,
	.param .u64 .ptr .align 1 _Z15flipImageStridePhS_i_param_1,
	.param .u32 _Z15flipImageStridePhS_i_param_2
)
{
	.reg .pred 	%p<7>;
	.reg .b16 	%rs<11>;
	.reg .b32 	%r<31>;
	.reg .b64 	%rd<13>;

	ld.param.u64 	%rd5, [_Z15flipImageStridePhS_i_param_0];
	ld.param.u64 	%rd6, [_Z15flipImageStridePhS_i_param_1];
	ld.param.u32 	%r11, [_Z15flipImageStridePhS_i_param_2];
	cvta.to.global.u64 	%rd1, %rd6;
	cvta.to.global.u64 	%rd2, %rd5;
	mov.u32 	%r12, %ntid.x;
	mov.u32 	%r13, %ctaid.x;
	mov.u32 	%r14, %tid.x;
	mad.lo.s32 	%r29, %r12, %r13, %r14;
	setp.ge.s32 	%p1, %r29, %r11;
	@%p1 bra 	$L__BB0_7;
	add.s32 	%r15, %r29, 3072;
	max.s32 	%r16, %r11, %r15;
	sub.s32 	%r17, %r16, %r29;
	add.s32 	%r18, %r17, -3072;
	setp.ne.s32 	%p2, %r18, 0;
	selp.u32 	%r19, 1, 0, %p2;
	selp.s32 	%r20, -1, 0, %p2;
	add.s32 	%r21, %r18, %r20;
	mul.hi.u32 	%r22, %r21, -1431655765;
	shr.u32 	%r23, %r22, 11;
	add.s32 	%r2, %r23, %r19;
	and.b32  	%r24, %r2, 3;
	setp.eq.s32 	%p3, %r24, 3;
	@%p3 bra 	$L__BB0_4;
	add.s32 	%r25, %r2, 1;
	and.b32  	%r26, %r25, 3;
	neg.s32 	%r27, %r26;
$L__BB0_3:
	.pragma "nounroll";
	cvt.s64.s32 	%rd7, %r29;
	add.s64 	%rd8, %rd1, %rd7;
	add.s64 	%rd9, %rd2, %rd7;
	ld.global.u8 	%rs1, [%rd9];
	not.b16 	%rs2, %rs1;
	st.global.u8 	[%rd8], %rs2;
	add.s32 	%r29, %r29, 3072;
	add.s32 	%r27, %r27, 1;
	setp.ne.s32 	%p4, %r27, 0;
	@%p4 bra 	$L__BB0_3;
$L__BB0_4:
	setp.lt.u32 	%p5, %r2, 3;
	@%p5 bra 	$L__BB0_7;
	add.s64 	%rd3, %rd2, 6144;
	add.s64 	%rd4, %rd1, 6144;
$L__BB0_6:
	cvt.s64.s32 	%rd10, %r29;
	add.s64 	%rd11, %rd3, %rd10;
	add.s64 	%rd12, %rd4, %rd10;
	ld.global.u8 	%rs3, [%rd11+-6144];
	not.b16 	%rs4, %rs3;
	st.global.u8 	[%rd12+-6144], %rs4;
	ld.global.u8 	%rs5, [%rd11+-3072];
	not.b16 	%rs6, %rs5;
	st.global.u8 	[%rd12+-3072], %rs6;
	ld.global.u8 	%rs7, [%rd11];
	not.b16 	%rs8, %rs7;
	st.global.u8 	[%rd12], %rs8;
	ld.global.u8 	%rs9, [%rd11+3072];
	not.b16 	%rs10, %rs9;
	st.global.u8 	[%rd12+3072], %rs10;
	add.s32 	%r29, %r29, 12288;
	setp.lt.s32 	%p6, %r29, %r11;
	@%p6 bra 	$L__BB0_6;
$L__BB0_7:
	ret;

}


// ===== COMPILED SASS (sm_100) =====

	.target	sm_100

	.elftype	@"ET_EXEC"


//--------------------- .note.nv.tkinfo           --------------------------
	.section	.note.nv.tkinfo,"",@"SHT_NOTE"
	.sectionflags	@"SHF_NOTE_NV_TKINFO"
	.tkinfo
        /*0018*/ 	.word	0x00000002
        /*0030*/ 	.string	""
        /*0030*/ 	.string	"ptxas"
        /*0030*/ 	.string	"Cuda compilation tools, release 13.0, V13.0.88"
        /*0030*/ 	.string	"Build cuda_13.0.r13.0/compiler.36424714_0"
        /*0030*/ 	.string	"-arch sm_100 -m 64 "



//--------------------- .note.nv.cuinfo           --------------------------
	.section	.note.nv.cuinfo,"",@"SHT_NOTE"
	.sectionflags	@"SHF_NOTE_NV_CUINFO"
        /*0018*/ 	.short	0x0002
        /*001a*/ 	.short	0x0064
        /*001c*/ 	.short	0x0082
	.zero		2


//--------------------- .nv.info                  --------------------------
	.section	.nv.info,"",@"SHT_CUDA_INFO"
	.align	4


	//----- nvinfo : EIATTR_REGCOUNT
	.align		4
        /*0000*/ 	.byte	0x04, 0x2f
        /*0002*/ 	.short	(.L_1 - .L_0)
	.align		4
.L_0:
        /*0004*/ 	.word	index@(_Z15flipImageStridePhS_i)
        /*0008*/ 	.word	0x00000016


	//----- nvinfo : EIATTR_FRAME_SIZE
	.align		4
.L_1:
        /*000c*/ 	.byte	0x04, 0x11
        /*000e*/ 	.short	(.L_3 - .L_2)
	.align		4
.L_2:
        /*0010*/ 	.word	index@(_Z15flipImageStridePhS_i)
        /*0014*/ 	.word	0x00000000


	//----- nvinfo : EIATTR_MIN_STACK_SIZE
	.align		4
.L_3:
        /*0018*/ 	.byte	0x04, 0x12
        /*001a*/ 	.short	(.L_5 - .L_4)
	.align		4
.L_4:
        /*001c*/ 	.word	index@(_Z15flipImageStridePhS_i)
        /*0020*/ 	.word	0x00000000
.L_5:


//--------------------- .nv.compat                --------------------------
	.section	.nv.compat,"",@"SHT_CUDA_COMPAT_INFO"
	.align	4
        /*0000*/ 	.byte	0x02, 0x09, 0x00, 0x00, 0x02, 0x02, 0x01, 0x00, 0x02, 0x05, 0x05, 0x00, 0x03, 0x07, 0x01, 0x01
        /*0010*/ 	.byte	0x02, 0x03, 0x00, 0x00, 0x02, 0x06, 0x01, 0x00, 0x04, 0x0b, 0x08, 0x00, 0x09, 0x00, 0x00, 0x00
        /*0020*/ 	.byte	0x00, 0x00, 0x00, 0x00


//--------------------- .nv.info._Z15flipImageStridePhS_i --------------------------
	.section	.nv.info._Z15flipImageStridePhS_i,"",@"SHT_CUDA_INFO"
	.sectionflags	@""
	.align	4


	//----- nvinfo : EIATTR_CUDA_API_VERSION
	.align		4
        /*0000*/ 	.byte	0x04, 0x37
        /*0002*/ 	.short	(.L_7 - .L_6)
.L_6:
        /*0004*/ 	.word	0x00000082


	//----- nvinfo : EIATTR_KPARAM_INFO
	.align		4
.L_7:
        /*0008*/ 	.byte	0x04, 0x17
        /*000a*/ 	.short	(.L_9 - .L_8)
.L_8:
        /*000c*/ 	.word	0x00000000
        /*0010*/ 	.short	0x0002
        /*0012*/ 	.short	0x0010
        /*0014*/ 	.byte	0x00, 0xf0, 0x11, 0x00


	//----- nvinfo : EIATTR_KPARAM_INFO
	.align		4
.L_9:
        /*0018*/ 	.byte	0x04, 0x17
        /*001a*/ 	.short	(.L_11 - .L_10)
.L_10:
        /*001c*/ 	.word	0x00000000
        /*0020*/ 	.short	0x0001
        /*0022*/ 	.short	0x0008
        /*0024*/ 	.byte	0x00, 0xf5, 0x21, 0x00


	//----- nvinfo : EIATTR_KPARAM_INFO
	.align		4
.L_11:
        /*0028*/ 	.byte	0x04, 0x17
        /*002a*/ 	.short	(.L_13 - .L_12)
.L_12:
        /*002c*/ 	.word	0x00000000
        /*0030*/ 	.short	0x0000
        /*0032*/ 	.short	0x0000
        /*0034*/ 	.byte	0x00, 0xf5, 0x21, 0x00


	//----- nvinfo : EIATTR_SPARSE_MMA_MASK
	.align		4
.L_13:
        /*0038*/ 	.byte	0x03, 0x50
        /*003a*/ 	.short	0x0000


	//----- nvinfo : EIATTR_MAXREG_COUNT
	.align		4
        /*003c*/ 	.byte	0x03, 0x1b
        /*003e*/ 	.short	0x00ff


	//----- nvinfo : EIATTR_MERCURY_ISA_VERSION
	.align		4
        /*0040*/ 	.byte	0x03, 0x5f
        /*0042*/ 	.short	0x0101


	//----- nvinfo : EIATTR_VRC_CTA_INIT_COUNT
	.align		4
        /*0044*/ 	.byte	0x02, 0x4a
	.zero		1
	.zero		1


	//----- nvinfo : EIATTR_EXIT_INSTR_OFFSETS
	.align		4
        /*0048*/ 	.byte	0x04, 0x1c
        /*004a*/ 	.short	(.L_15 - .L_14)


	//   ....[0]....
.L_14:
        /*004c*/ 	.word	0x00000070


	//   ....[1]....
        /*0050*/ 	.word	0x000002b0


	//   ....[2]....
        /*0054*/ 	.word	0x00000400


	//----- nvinfo : EIATTR_CRS_STACK_SIZE
	.align		4
.L_15:
        /*0058*/ 	.byte	0x04, 0x1e
        /*005a*/ 	.short	(.L_17 - .L_16)
.L_16:
        /*005c*/ 	.word	0x00000000


	//----- nvinfo : EIATTR_CBANK_PARAM_SIZE
	.align		4
.L_17:
        /*0060*/ 	.byte	0x03, 0x19
        /*0062*/ 	.short	0x0014


	//----- nvinfo : EIATTR_PARAM_CBANK
	.align		4
        /*0064*/ 	.byte	0x04, 0x0a
        /*0066*/ 	.short	(.L_19 - .L_18)
	.align		4
.L_18:
        /*0068*/ 	.word	index@(.nv.constant0._Z15flipImageStridePhS_i)
        /*006c*/ 	.short	0x0380
        /*006e*/ 	.short	0x0014


	//----- nvinfo : EIATTR_SW_WAR
	.align		4
.L_19:
        /*0070*/ 	.byte	0x04, 0x36
        /*0072*/ 	.short	(.L_21 - .L_20)
.L_20:
        /*0074*/ 	.word	0x00000008
.L_21:


//--------------------- .nv.callgraph             --------------------------
	.section	.nv.callgraph,"",@"SHT_CUDA_CALLGRAPH"
	.align	4
	.sectionentsize	8
	.align		4
        /*0000*/ 	.word	0x00000000
	.align		4
        /*0004*/ 	.word	0xffffffff
	.align		4
        /*0008*/ 	.word	0x00000000
	.align		4
        /*000c*/ 	.word	0xfffffffe
	.align		4
        /*0010*/ 	.word	0x00000000
	.align		4
        /*0014*/ 	.word	0xfffffffd
	.align		4
        /*0018*/ 	.word	0x00000000
	.align		4
        /*001c*/ 	.word	0xfffffffc


//--------------------- .text._Z15flipImageStridePhS_i --------------------------
	.section	.text._Z15flipImageStridePhS_i,"ax",@progbits
	.align	128
        .global         _Z15flipImageStridePhS_i
        .type           _Z15flipImageStridePhS_i,@function
        .size           _Z15flipImageStridePhS_i,(.L_x_5 - _Z15flipImageStridePhS_i)
        .other          _Z15flipImageStridePhS_i,@"STO_CUDA_ENTRY STV_DEFAULT"
_Z15flipImageStridePhS_i:
.text._Z15flipImageStridePhS_i:
[----:B------:R-:W-:Y:S01]  /*0000*/  LDC R1, c[0x0][0x37c] ;  /* 0x0000df00ff017b82 */ /* 0x000fe20000000800 */
[----:B------:R-:W0:Y:S07]  /*0010*/  S2R R7, SR_CTAID.X ;  /* 0x0000000000077919 */ /* 0x000e2e0000002500 */
[----:B------:R-:W1:Y:S01]  /*0020*/  LDC R0, c[0x0][0x390] ;  /* 0x0000e400ff007b82 */ /* 0x000e620000000800 */
[----:B------:R-:W0:Y:S01]  /*0030*/  LDCU UR4, c[0x0][0x360] ;  /* 0x00006c00ff0477ac */ /* 0x000e220008000800 */
[----:B------:R-:W0:Y:S02]  /*0040*/  S2R R2, SR_TID.X ;  /* 0x0000000000027919 */ /* 0x000e240000002100 */
[----:B0-----:R-:W-:-:S05]  /*0050*/  IMAD R7, R7, UR4, R2 ;  /* 0x0000000407077c24 */ /* 0x001fca000f8e0202 */
[----:B-1----:R-:W-:-:S13]  /*0060*/  ISETP.GE.AND P0, PT, R7, R0, PT ;  /* 0x000000000700720c */ /* 0x002fda0003f06270 */
[----:B------:R-:W-:Y:S05]  /*0070*/  @P0 EXIT ;  /* 0x000000000000094d */ /* 0x000fea0003800000 */
[----:B------:R-:W-:Y:S01]  /*0080*/  VIADDMNMX R2, R7, 0xc00, R0, !PT ;  /* 0x00000c0007027846 */ /* 0x000fe20007800100 */
[----:B------:R-:W0:Y:S01]  /*0090*/  LDC.64 R4, c[0x0][0x388] ;  /* 0x0000e200ff047b82 */ /* 0x000e220000000a00 */
[----:B------:R-:W1:Y:S01]  /*00a0*/  LDCU.64 UR4, c[0x0][0x358] ;  /* 0x00006b00ff0477ac */ /* 0x000e620008000a00 */
[----:B------:R-:W-:Y:S02]  /*00b0*/  BSSY.RECONVERGENT B0, `(.L_x_0) ;  /* 0x000001f000007945 */ /* 0x000fe40003800200 */
[----:B------:R-:W-:Y:S01]  /*00c0*/  IMAD.IADD R2, R2, 0x1, -R7 ;  /* 0x0000000102027824 */ /* 0x000fe200078e0a07 */
[----:B------:R-:W2:Y:S03]  /*00d0*/  LDCU.128 UR8, c[0x0][0x380] ;  /* 0x00007000ff0877ac */ /* 0x000ea60008000c00 */
[C---:B------:R-:W-:Y:S02]  /*00e0*/  VIADD R3, R2.reuse, 0xfffff400 ;  /* 0xfffff40002037836 */ /* 0x040fe40000000000 */
[----:B------:R-:W-:-:S03]  /*00f0*/  VIADD R2, R2, 0xfffff3ff ;  /* 0xfffff3ff02027836 */ /* 0x000fc60000000000 */
[----:B------:R-:W-:-:S13]  /*0100*/  ISETP.NE.AND P0, PT, R3, RZ, PT ;  /* 0x000000ff0300720c */ /* 0x000fda0003f05270 */
[----:B------:R-:W-:-:S04]  /*0110*/  @!P0 IMAD.MOV R2, RZ, RZ, R3 ;  /* 0x000000ffff028224 */ /* 0x000fc800078e0203 */
[----:B------:R-:W-:-:S05]  /*0120*/  IMAD.HI.U32 R2, R2, -0x55555555, RZ ;  /* 0xaaaaaaab02027827 */ /* 0x000fca00078e00ff */
[----:B------:R-:W-:Y:S02]  /*0130*/  SHF.R.U32.HI R8, RZ, 0xb, R2 ;  /* 0x0000000bff087819 */ /* 0x000fe40000011602 */
[----:B------:R-:W-:Y:S02]  /*0140*/  LEA.HI R6, R2, 0x1, RZ, 0x15 ;  /* 0x0000000102067811 */ /* 0x000fe400078fa8ff */
[----:B------:R-:W3:Y:S01]  /*0150*/  LDC.64 R2, c[0x0][0x380] ;  /* 0x0000e000ff027b82 */ /* 0x000ee20000000a00 */
[----:B------:R-:W-:-:S05]  /*0160*/  @!P0 IMAD.MOV R6, RZ, RZ, R8 ;  /* 0x000000ffff068224 */ /* 0x000fca00078e0208 */
[C---:B------:R-:W-:Y:S02]  /*0170*/  LOP3.LUT R8, R6.reuse, 0x3, RZ, 0xc0, !PT ;  /* 0x0000000306087812 */ /* 0x040fe400078ec0ff */
[----:B------:R-:W-:Y:S02]  /*0180*/  ISETP.GE.U32.AND P0, PT, R6, 0x3, PT ;  /* 0x000000030600780c */ /* 0x000fe40003f06070 */
[----:B------:R-:W-:-:S13]  /*0190*/  ISETP.NE.AND P1, PT, R8, 0x3, PT ;  /* 0x000000030800780c */ /* 0x000fda0003f25270 */
[----:B012---:R-:W-:Y:S05]  /*01a0*/  @!P1 BRA `(.L_x_1) ;  /* 0x00000000003c9947 */ /* 0x007fea0003800000 */
[----:B------:R-:W-:-:S05]  /*01b0*/  VIADD R6, R6, 0x1 ;  /* 0x0000000106067836 */ /* 0x000fca0000000000 */
[----:B------:R-:W-:-:S05]  /*01c0*/  LOP3.LUT R6, R6, 0x3, RZ, 0xc0, !PT ;  /* 0x0000000306067812 */ /* 0x000fca00078ec0ff */
[----:B------:R-:W-:-:S07]  /*01d0*/  IMAD.MOV R6, RZ, RZ, -R6 ;  /* 0x000000ffff067224 */ /* 0x000fce00078e0a06 */
.L_x_2:
[----:B0-----:R-:W-:Y:S02]  /*01e0*/  SHF.R.S32.HI R11, RZ, 0x1f, R7 ;  /* 0x0000001fff0b7819 */ /* 0x001fe40000011407 */
[----:B------:R-:W-:-:S04]  /*01f0*/  IADD3 R8, P1, PT, R7, UR8, RZ ;  /* 0x0000000807087c10 */ /* 0x000fc8000ff3e0ff */
[----:B------:R-:W-:-:S05]  /*0200*/  IADD3.X R9, PT, PT, R11, UR9, RZ, P1, !PT ;  /* 0x000000090b097c10 */ /* 0x000fca0008ffe4ff */
[----:B------:R-:W2:Y:S01]  /*0210*/  LDG.E.U8 R8, desc[UR4][R8.64] ;  /* 0x0000000408087981 */ /* 0x000ea2000c1e1100 */
[C---:B------:R-:W-:Y:S01]  /*0220*/  IADD3 R10, P1, PT, R7.reuse, UR10, RZ ;  /* 0x0000000a070a7c10 */ /* 0x040fe2000ff3e0ff */
[----:B------:R-:W-:Y:S02]  /*0230*/  VIADD R6, R6, 0x1 ;  /* 0x0000000106067836 */ /* 0x000fe40000000000 */
[----:B------:R-:W-:Y:S01]  /*0240*/  VIADD R7, R7, 0xc00 ;  /* 0x00000c0007077836 */ /* 0x000fe20000000000 */
[----:B------:R-:W-:Y:S02]  /*0250*/  IADD3.X R11, PT, PT, R11, UR11, RZ, P1, !PT ;  /* 0x0000000b0b0b7c10 */ /* 0x000fe40008ffe4ff */
[----:B------:R-:W-:Y:S02]  /*0260*/  ISETP.NE.AND P1, PT, R6, RZ, PT ;  /* 0x000000ff0600720c */ /* 0x000fe40003f25270 */
[----:B--2---:R-:W-:-:S05]  /*0270*/  LOP3.LUT R13, RZ, R8, RZ, 0x33, !PT ;  /* 0x00000008ff0d7212 */ /* 0x004fca00078e33ff */
[----:B------:R0:W-:Y:S06]  /*0280*/  STG.E.U8 desc[UR4][R10.64], R13 ;  /* 0x0000000d0a007986 */ /* 0x0001ec000c101104 */
[----:B------:R-:W-:Y:S05]  /*0290*/  @P1 BRA `(.L_x_2) ;  /* 0xfffffffc00d01947 */ /* 0x000fea000383ffff */
.L_x_1:
[----:B------:R-:W-:Y:S05]  /*02a0*/  BSYNC.RECONVERGENT B0 ;  /* 0x0000000000007941 */ /* 0x000fea0003800200 */
.L_x_0:
[----:B------:R-:W-:Y:S05]  /*02b0*/  @!P0 EXIT ;  /* 0x000000000000894d */ /* 0x000fea0003800000 */
.L_x_3:
[----:B------:R-:W-:Y:S02]  /*02c0*/  SHF.R.S32.HI R12, RZ, 0x1f, R7 ;  /* 0x0000001fff0c7819 */ /* 0x000fe40000011407 */
[----:B0--3--:R-:W-:-:S04]  /*02d0*/  IADD3 R10, P0, P1, R7, 0x1800, R2 ;  /* 0x00001800070a7810 */ /* 0x009fc8000791e002 */
[----:B------:R-:W-:-:S05]  /*02e0*/  IADD3.X R11, PT, PT, R12, R3, RZ, P0, P1 ;  /* 0x000000030c0b7210 */ /* 0x000fca00007e24ff */
[----:B------:R-:W2:Y:S01]  /*02f0*/  LDG.E.U8 R6, desc[UR4][R10.64+-0x1800] ;  /* 0xffe800040a067981 */ /* 0x000ea2000c1e1100 */
[----:B-1----:R-:W-:-:S04]  /*0300*/  IADD3 R8, P0, P1, R7, 0x1800, R4 ;  /* 0x0000180007087810 */ /* 0x002fc8000791e004 */
[----:B------:R-:W-:Y:S02]  /*0310*/  IADD3.X R9, PT, PT, R12, R5, RZ, P0, P1 ;  /* 0x000000050c097210 */ /* 0x000fe400007e24ff */
[----:B--2---:R-:W-:-:S05]  /*0320*/  LOP3.LUT R13, RZ, R6, RZ, 0x33, !PT ;  /* 0x00000006ff0d7212 */ /* 0x004fca00078e33ff */
[----:B------:R1:W-:Y:S04]  /*0330*/  STG.E.U8 desc[UR4][R8.64+-0x1800], R13 ;  /* 0xffe8000d08007986 */ /* 0x0003e8000c101104 */
[----:B------:R-:W2:Y:S02]  /*0340*/  LDG.E.U8 R6, desc[UR4][R10.64+-0xc00] ;  /* 0xfff400040a067981 */ /* 0x000ea4000c1e1100 */
[----:B--2---:R-:W-:-:S05]  /*0350*/  LOP3.LUT R15, RZ, R6, RZ, 0x33, !PT ;  /* 0x00000006ff0f7212 */ /* 0x004fca00078e33ff */
[----:B------:R1:W-:Y:S04]  /*0360*/  STG.E.U8 desc[UR4][R8.64+-0xc00], R15 ;  /* 0xfff4000f08007986 */ /* 0x0003e8000c101104 */
[----:B------:R-:W2:Y:S02]  /*0370*/  LDG.E.U8 R6, desc[UR4][R10.64] ;  /* 0x000000040a067981 */ /* 0x000ea4000c1e1100 */
[----:B--2---:R-:W-:-:S05]  /*0380*/  LOP3.LUT R17, RZ, R6, RZ, 0x33, !PT ;  /* 0x00000006ff117212 */ /* 0x004fca00078e33ff */
[----:B------:R1:W-:Y:S04]  /*0390*/  STG.E.U8 desc[UR4][R8.64], R17 ;  /* 0x0000001108007986 */ /* 0x0003e8000c101104 */
[----:B------:R-:W2:Y:S01]  /*03a0*/  LDG.E.U8 R6, desc[UR4][R10.64+0xc00] ;  /* 0x000c00040a067981 */ /* 0x000ea2000c1e1100 */
[----:B------:R-:W-:-:S05]  /*03b0*/  VIADD R7, R7, 0x3000 ;  /* 0x0000300007077836 */ /* 0x000fca0000000000 */
[----:B------:R-:W-:Y:S02]  /*03c0*/  ISETP.GE.AND P0, PT, R7, R0, PT ;  /* 0x000000000700720c */ /* 0x000fe40003f06270 */
[----:B--2---:R-:W-:-:S05]  /*03d0*/  LOP3.LUT R19, RZ, R6, RZ, 0x33, !PT ;  /* 0x00000006ff137212 */ /* 0x004fca00078e33ff */
[----:B------:R1:W-:Y:S06]  /*03e0*/  STG.E.U8 desc[UR4][R8.64+0xc00], R19 ;  /* 0x000c001308007986 */ /* 0x0003ec000c101104 */
[----:B------:R-:W-:Y:S05]  /*03f0*/  @!P0 BRA `(.L_x_3) ;  /* 0xfffffffc00b08947 */ /* 0x000fea000383ffff */
[----:B------:R-:W-:Y:S05]  /*0400*/  EXIT ;  /* 0x000000000000794d */ /* 0x000fea0003800000 */
.L_x_4:
[----:B------:R-:W-:-:S00]  /*0410*/  BRA `(.L_x_4) ;  /* 0xfffffffc00fc7947 */ /* 0x000fc0000383ffff */
[----:B------:R-:W-:-:S00]  /*0420*/  NOP ;  /* 0x0000000000007918 */ /* 0x000fc00000000000 */
        /* <DEDUP_REMOVED lines=13> */
.L_x_5:


//--------------------- .nv.shared.reserved.0     --------------------------
	.section	.nv.shared.reserved.0,"aw",@nobits
	.weak		__nv_reservedSMEM_offset_0_alias
	.size		__nv_reservedSMEM_offset_0_alias, 0, 64
	.other		__nv_reservedSMEM_offset_0_alias,@"STO_CUDA_RESERVED_SHARED STV_DEFAULT"
__nv_reservedSMEM_offset_0_alias:
	.zero		0
	.zero		64


//--------------------- .nv.constant0._Z15flipImageStridePhS_i --------------------------
	.section	.nv.constant0._Z15flipImageStridePhS_i,"a",@progbits
	.sectionflags	@""
	.align	4
.nv.constant0._Z15flipImageStridePhS_i:
	.zero		916


//--------------------- SYMBOLS --------------------------

	.type		.nv.reservedSmem.offset0,@object
	.size		.nv.reservedSmem.offset0,0x4
